//
// Generated by NVIDIA NVVM Compiler
//
// Compiler Build ID: CL-36424714
// Cuda compilation tools, release 13.0, V13.0.88
// Based on NVVM 20.0.0
//

.version 9.0
.target sm_100
.address_size 64

	// .globl	_Z10solveBoardPiS_S_S_S_S_S_S_S_i

.visible .entry _Z10solveBoardPiS_S_S_S_S_S_S_S_i(
	.param .u64 .ptr .align 1 _Z10solveBoardPiS_S_S_S_S_S_S_S_i_param_0,
	.param .u64 .ptr .align 1 _Z10solveBoardPiS_S_S_S_S_S_S_S_i_param_1,
	.param .u64 .ptr .align 1 _Z10solveBoardPiS_S_S_S_S_S_S_S_i_param_2,
	.param .u64 .ptr .align 1 _Z10solveBoardPiS_S_S_S_S_S_S_S_i_param_3,
	.param .u64 .ptr .align 1 _Z10solveBoardPiS_S_S_S_S_S_S_S_i_param_4,
	.param .u64 .ptr .align 1 _Z10solveBoardPiS_S_S_S_S_S_S_S_i_param_5,
	.param .u64 .ptr .align 1 _Z10solveBoardPiS_S_S_S_S_S_S_S_i_param_6,
	.param .u64 .ptr .align 1 _Z10solveBoardPiS_S_S_S_S_S_S_S_i_param_7,
	.param .u64 .ptr .align 1 _Z10solveBoardPiS_S_S_S_S_S_S_S_i_param_8,
	.param .u32 _Z10solveBoardPiS_S_S_S_S_S_S_S_i_param_9
)
{
	.reg .pred 	%p<19>;
	.reg .b32 	%r<87>;
	.reg .b64 	%rd<72>;

	ld.param.u64 	%rd18, [_Z10solveBoardPiS_S_S_S_S_S_S_S_i_param_7];
	ld.param.u32 	%r19, [_Z10solveBoardPiS_S_S_S_S_S_S_S_i_param_9];
	cvta.to.global.u64 	%rd1, %rd18;
	// begin inline asm
	mov.u64 	%rd17, %clock64;
	// end inline asm
	mad.lo.s32 	%r20, %r19, -1431655765, 715827882;
	setp.gt.u32 	%p1, %r20, 1431655764;
	@%p1 bra 	$L__BB0_29;
	setp.lt.s32 	%p2, %r19, 11;
	mov.b32 	%r84, 0;
	@%p2 bra 	$L__BB0_9;
	and.b32  	%r22, %r19, 3;
	setp.gt.s32 	%p3, %r22, 1;
	@%p3 bra 	$L__BB0_7;
	setp.eq.s32 	%p5, %r22, 0;
	@%p5 bra 	$L__BB0_4;
	bra.uni 	$L__BB0_5;
$L__BB0_4:
	add.s32 	%r84, %r19, -8;
	bra.uni 	$L__BB0_9;
$L__BB0_5:
	add.s32 	%r84, %r19, -13;
	bra.uni 	$L__BB0_9;
$L__BB0_6:
	add.s32 	%r84, %r19, -14;
	bra.uni 	$L__BB0_9;
$L__BB0_7:
	setp.eq.s32 	%p4, %r22, 2;
	@%p4 bra 	$L__BB0_6;
	add.s32 	%r84, %r19, -7;
$L__BB0_9:
	shr.s32 	%r23, %r84, 31;
	shr.u32 	%r24, %r23, 30;
	add.s32 	%r25, %r84, %r24;
	shr.u32 	%r26, %r25, 2;
	setp.lt.s32 	%p6, %r19, 1;
	mov.u32 	%r27, %tid.x;
	and.b32  	%r6, %r27, 1;
	mul.lo.s32 	%r7, %r19, 3;
	mul.lo.s32 	%r8, %r7, %r27;
	mad.lo.s32 	%r9, %r26, 12, %r8;
	add.s32 	%r10, %r9, %r7;
	@%p6 bra 	$L__BB0_29;
	ld.param.u64 	%rd70, [_Z10solveBoardPiS_S_S_S_S_S_S_S_i_param_6];
	ld.param.u64 	%rd68, [_Z10solveBoardPiS_S_S_S_S_S_S_S_i_param_2];
	ld.param.u64 	%rd67, [_Z10solveBoardPiS_S_S_S_S_S_S_S_i_param_1];
	ld.param.u64 	%rd66, [_Z10solveBoardPiS_S_S_S_S_S_S_S_i_param_0];
	cvta.to.global.u64 	%rd3, %rd68;
	cvta.to.global.u64 	%rd4, %rd70;
	cvta.to.global.u64 	%rd5, %rd67;
	cvta.to.global.u64 	%rd6, %rd66;
	and.b32  	%r11, %r19, 3;
	mov.b32 	%r85, 0;
$L__BB0_11:
	mov.u32 	%r30, %tid.x;
	mad.lo.s32 	%r13, %r30, 3, %r85;
	add.s32 	%r14, %r13, 3;
	mov.b32 	%r86, 0;
	cvt.u64.u32 	%rd57, %r13;
$L__BB0_12:
	setp.lt.s32 	%p7, %r86, %r84;
	@%p7 bra 	$L__BB0_24;
	setp.ne.s32 	%p8, %r6, 0;
	@%p8 bra 	$L__BB0_27;
	setp.gt.s32 	%p9, %r11, 1;
	@%p9 bra 	$L__BB0_17;
	setp.eq.s32 	%p11, %r11, 0;
	@%p11 bra 	$L__BB0_16;
	bra.uni 	$L__BB0_22;
$L__BB0_16:
	sub.s32 	%r61, %r86, %r84;
	mad.lo.s32 	%r62, %r61, 3, %r85;
	mul.wide.s32 	%rd44, %r62, 4;
	add.s64 	%rd45, %rd3, %rd44;
	ld.global.u32 	%r63, [%rd45];
	add.s32 	%r64, %r9, %r63;
	mad.lo.s32 	%r65, %r86, %r19, %r13;
	mul.wide.u32 	%rd46, %r65, 4;
	add.s64 	%rd47, %rd1, %rd46;
	st.global.u32 	[%rd47], %r64;
	ld.global.u32 	%r66, [%rd45];
	add.s32 	%r67, %r10, %r66;
	not.b32 	%r68, %r86;
	add.s32 	%r69, %r19, %r68;
	mul.lo.s32 	%r70, %r69, %r19;
	cvt.s64.s32 	%rd48, %r70;
	add.s64 	%rd50, %rd57, %rd48;
	shl.b64 	%rd51, %rd50, 2;
	add.s64 	%rd52, %rd1, %rd51;
	st.global.u32 	[%rd52+12], %r67;
	bra.uni 	$L__BB0_27;
$L__BB0_17:
	setp.eq.s32 	%p10, %r11, 2;
	@%p10 bra 	$L__BB0_20;
	setp.ge.s32 	%p12, %r14, %r19;
	sub.s32 	%r31, %r86, %r84;
	mad.lo.s32 	%r32, %r31, 3, %r85;
	mul.wide.s32 	%rd19, %r32, 4;
	add.s64 	%rd7, %rd5, %rd19;
	ld.global.u32 	%r33, [%rd7];
	add.s32 	%r34, %r9, %r33;
	mad.lo.s32 	%r35, %r86, %r19, %r13;
	mul.wide.u32 	%rd20, %r35, 4;
	add.s64 	%rd21, %rd1, %rd20;
	st.global.u32 	[%rd21], %r34;
	@%p12 bra 	$L__BB0_27;
	ld.global.u32 	%r36, [%rd7];
	add.s32 	%r37, %r10, %r36;
	not.b32 	%r38, %r86;
	add.s32 	%r39, %r19, %r38;
	mul.lo.s32 	%r40, %r39, %r19;
	cvt.s64.s32 	%rd22, %r40;
	add.s64 	%rd24, %rd22, %rd57;
	shl.b64 	%rd25, %rd24, 2;
	add.s64 	%rd26, %rd1, %rd25;
	st.global.u32 	[%rd26+12], %r37;
	bra.uni 	$L__BB0_27;
$L__BB0_20:
	setp.ge.s32 	%p13, %r14, %r19;
	sub.s32 	%r41, %r86, %r84;
	mad.lo.s32 	%r42, %r41, 3, %r85;
	mul.wide.s32 	%rd27, %r42, 4;
	add.s64 	%rd8, %rd4, %rd27;
	ld.global.u32 	%r43, [%rd8];
	add.s32 	%r44, %r9, %r43;
	mad.lo.s32 	%r45, %r86, %r19, %r13;
	mul.wide.u32 	%rd28, %r45, 4;
	add.s64 	%rd29, %rd1, %rd28;
	st.global.u32 	[%rd29], %r44;
	@%p13 bra 	$L__BB0_27;
	ld.global.u32 	%r46, [%rd8];
	add.s32 	%r47, %r10, %r46;
	not.b32 	%r48, %r86;
	add.s32 	%r49, %r19, %r48;
	mul.lo.s32 	%r50, %r49, %r19;
	cvt.s64.s32 	%rd30, %r50;
	add.s64 	%rd32, %rd30, %rd57;
	shl.b64 	%rd33, %rd32, 2;
	add.s64 	%rd34, %rd1, %rd33;
	st.global.u32 	[%rd34+12], %r47;
	bra.uni 	$L__BB0_27;
$L__BB0_22:
	ld.param.u64 	%rd69, [_Z10solveBoardPiS_S_S_S_S_S_S_S_i_param_5];
	setp.ge.s32 	%p14, %r14, %r19;
	sub.s32 	%r51, %r86, %r84;
	mad.lo.s32 	%r52, %r51, 3, %r85;
	cvta.to.global.u64 	%rd35, %rd69;
	mul.wide.s32 	%rd36, %r52, 4;
	add.s64 	%rd9, %rd35, %rd36;
	ld.global.u32 	%r53, [%rd9];
	add.s32 	%r54, %r9, %r53;
	mad.lo.s32 	%r55, %r86, %r19, %r13;
	mul.wide.u32 	%rd37, %r55, 4;
	add.s64 	%rd38, %rd1, %rd37;
	st.global.u32 	[%rd38], %r54;
	@%p14 bra 	$L__BB0_27;
	ld.global.u32 	%r56, [%rd9];
	add.s32 	%r57, %r10, %r56;
	not.b32 	%r58, %r86;
	add.s32 	%r59, %r19, %r58;
	mul.lo.s32 	%r60, %r59, %r19;
	cvt.s64.s32 	%rd39, %r60;
	add.s64 	%rd41, %rd39, %rd57;
	shl.b64 	%rd42, %rd41, 2;
	add.s64 	%rd43, %rd1, %rd42;
	st.global.u32 	[%rd43+12], %r57;
	bra.uni 	$L__BB0_27;
$L__BB0_24:
	setp.ne.s32 	%p15, %r6, 0;
	@%p15 bra 	$L__BB0_27;
	setp.ge.s32 	%p16, %r14, %r19;
	shr.u32 	%r71, %r86, 2;
	and.b32  	%r72, %r86, 3;
	mad.lo.s32 	%r73, %r72, 3, %r85;
	mul.wide.u32 	%rd53, %r73, 4;
	add.s64 	%rd10, %rd6, %rd53;
	ld.global.u32 	%r74, [%rd10];
	mad.lo.s32 	%r16, %r71, 12, %r8;
	add.s32 	%r75, %r16, %r74;
	mad.lo.s32 	%r76, %r86, %r19, %r13;
	mul.wide.u32 	%rd54, %r76, 4;
	add.s64 	%rd55, %rd1, %rd54;
	st.global.u32 	[%rd55], %r75;
	@%p16 bra 	$L__BB0_27;
	ld.global.u32 	%r77, [%rd10];
	add.s32 	%r78, %r16, %r7;
	add.s32 	%r79, %r78, %r77;
	not.b32 	%r80, %r86;
	add.s32 	%r81, %r19, %r80;
	mul.lo.s32 	%r82, %r81, %r19;
	cvt.s64.s32 	%rd56, %r82;
	add.s64 	%rd58, %rd56, %rd57;
	shl.b64 	%rd59, %rd58, 2;
	add.s64 	%rd60, %rd1, %rd59;
	st.global.u32 	[%rd60+12], %r79;
$L__BB0_27:
	add.s32 	%r86, %r86, 1;
	setp.ne.s32 	%p17, %r86, %r19;
	@%p17 bra 	$L__BB0_12;
	add.s32 	%r85, %r85, 1;
	setp.ne.s32 	%p18, %r85, 3;
	@%p18 bra 	$L__BB0_11;
$L__BB0_29:
	ld.param.u64 	%rd71, [_Z10solveBoardPiS_S_S_S_S_S_S_S_i_param_8];
	cvta.to.global.u64 	%rd62, %rd71;
	// begin inline asm
	mov.u64 	%rd61, %clock64;
	// end inline asm
	sub.s64 	%rd63, %rd61, %rd17;
	mov.u32 	%r83, %tid.x;
	mul.wide.u32 	%rd64, %r83, 4;
	add.s64 	%rd65, %rd62, %rd64;
	st.global.u32 	[%rd65], %rd63;
	ret;

}


// ===== COMPILED SASS (sm_100) =====

	.target	sm_100

	.elftype	@"ET_EXEC"


//--------------------- .note.nv.tkinfo           --------------------------
	.section	.note.nv.tkinfo,"",@"SHT_NOTE"
	.sectionflags	@"SHF_NOTE_NV_TKINFO"
	.tkinfo
        /*0018*/ 	.word	0x00000002
        /*0030*/ 	.string	""
        /*0030*/ 	.string	"ptxas"
        /*0030*/ 	.string	"Cuda compilation tools, release 13.0, V13.0.88"
        /*0030*/ 	.string	"Build cuda_13.0.r13.0/compiler.36424714_0"
        /*0030*/ 	.string	"-arch sm_100 -m 64 "



//--------------------- .note.nv.cuinfo           --------------------------
	.section	.note.nv.cuinfo,"",@"SHT_NOTE"
	.sectionflags	@"SHF_NOTE_NV_CUINFO"
        /*0018*/ 	.short	0x0002
        /*001a*/ 	.short	0x0064
        /*001c*/ 	.short	0x0082
	.zero		2


//--------------------- .nv.info                  --------------------------
	.section	.nv.info,"",@"SHT_CUDA_INFO"
	.align	4


	//----- nvinfo : EIATTR_REGCOUNT
	.align		4
        /*0000*/ 	.byte	0x04, 0x2f
        /*0002*/ 	.short	(.L_1 - .L_0)
	.align		4
.L_0:
        /*0004*/ 	.word	index@(_Z10solveBoardPiS_S_S_S_S_S_S_S_i)
        /*0008*/ 	.word	0x00000020


	//----- nvinfo : EIATTR_FRAME_SIZE
	.align		4
.L_1:
        /*000c*/ 	.byte	0x04, 0x11
        /*000e*/ 	.short	(.L_3 - .L_2)
	.align		4
.L_2:
        /*0010*/ 	.word	index@(_Z10solveBoardPiS_S_S_S_S_S_S_S_i)
        /*0014*/ 	.word	0x00000000


	//----- nvinfo : EIATTR_MIN_STACK_SIZE
	.align		4
.L_3:
        /*0018*/ 	.byte	0x04, 0x12
        /*001a*/ 	.short	(.L_5 - .L_4)
	.align		4
.L_4:
        /*001c*/ 	.word	index@(_Z10solveBoardPiS_S_S_S_S_S_S_S_i)
        /*0020*/ 	.word	0x00000000
.L_5:


//--------------------- .nv.compat                --------------------------
	.section	.nv.compat,"",@"SHT_CUDA_COMPAT_INFO"
	.align	4
        /*0000*/ 	.byte	0x02, 0x09, 0x00, 0x00, 0x02, 0x02, 0x01, 0x00, 0x02, 0x05, 0x05, 0x00, 0x03, 0x07, 0x01, 0x01
        /*0010*/ 	.byte	0x02, 0x03, 0x00, 0x00, 0x02, 0x06, 0x01, 0x00, 0x04, 0x0b, 0x08, 0x00, 0x09, 0x00, 0x00, 0x00
        /*0020*/ 	.byte	0x00, 0x00, 0x00, 0x00


//--------------------- .nv.info._Z10solveBoardPiS_S_S_S_S_S_S_S_i --------------------------
	.section	.nv.info._Z10solveBoardPiS_S_S_S_S_S_S_S_i,"",@"SHT_CUDA_INFO"
	.sectionflags	@""
	.align	4


	//----- nvinfo : EIATTR_CUDA_API_VERSION
	.align		4
        /*0000*/ 	.byte	0x04, 0x37
        /*0002*/ 	.short	(.L_7 - .L_6)
.L_6:
        /*0004*/ 	.word	0x00000082


	//----- nvinfo : EIATTR_KPARAM_INFO
	.align		4
.L_7:
        /*0008*/ 	.byte	0x04, 0x17
        /*000a*/ 	.short	(.L_9 - .L_8)
.L_8:
        /*000c*/ 	.word	0x00000000
        /*0010*/ 	.short	0x0009
        /*0012*/ 	.short	0x0048
        /*0014*/ 	.byte	0x00, 0xf0, 0x11, 0x00


	//----- nvinfo : EIATTR_KPARAM_INFO
	.align		4
.L_9:
        /*0018*/ 	.byte	0x04, 0x17
        /*001a*/ 	.short	(.L_11 - .L_10)
.L_10:
        /*001c*/ 	.word	0x00000000
        /*0020*/ 	.short	0x0008
        /*0022*/ 	.short	0x0040
        /*0024*/ 	.byte	0x00, 0xf5, 0x21, 0x00


	//----- nvinfo : EIATTR_KPARAM_INFO
	.align		4
.L_11:
        /*0028*/ 	.byte	0x04, 0x17
        /*002a*/ 	.short	(.L_13 - .L_12)
.L_12:
        /*002c*/ 	.word	0x00000000
        /*0030*/ 	.short	0x0007
        /*0032*/ 	.short	0x0038
        /*0034*/ 	.byte	0x00, 0xf5, 0x21, 0x00


	//----- nvinfo : EIATTR_KPARAM_INFO
	.align		4
.L_13:
        /*0038*/ 	.byte	0x04, 0x17
        /*003a*/ 	.short	(.L_15 - .L_14)
.L_14:
        /*003c*/ 	.word	0x00000000
        /*0040*/ 	.short	0x0006
        /*0042*/ 	.short	0x0030
        /*0044*/ 	.byte	0x00, 0xf5, 0x21, 0x00


	//----- nvinfo : EIATTR_KPARAM_INFO
	.align		4
.L_15:
        /*0048*/ 	.byte	0x04, 0x17
        /*004a*/ 	.short	(.L_17 - .L_16)
.L_16:
        /*004c*/ 	.word	0x00000000
        /*0050*/ 	.short	0x0005
        /*0052*/ 	.short	0x0028
        /*0054*/ 	.byte	0x00, 0xf5, 0x21, 0x00


	//----- nvinfo : EIATTR_KPARAM_INFO
	.align		4
.L_17:
        /*0058*/ 	.byte	0x04, 0x17
        /*005a*/ 	.short	(.L_19 - .L_18)
.L_18:
        /*005c*/ 	.word	0x00000000
        /*0060*/ 	.short	0x0004
        /*0062*/ 	.short	0x0020
        /*0064*/ 	.byte	0x00, 0xf5, 0x21, 0x00


	//----- nvinfo : EIATTR_KPARAM_INFO
	.align		4
.L_19:
        /*0068*/ 	.byte	0x04, 0x17
        /*006a*/ 	.short	(.L_21 - .L_20)
.L_20:
        /*006c*/ 	.word	0x00000000
        /*0070*/ 	.short	0x0003
        /*0072*/ 	.short	0x0018
        /*0074*/ 	.byte	0x00, 0xf5, 0x21, 0x00


	//----- nvinfo : EIATTR_KPARAM_INFO
	.align		4
.L_21:
        /*0078*/ 	.byte	0x04, 0x17
        /*007a*/ 	.short	(.L_23 - .L_22)
.L_22:
        /*007c*/ 	.word	0x00000000
        /*0080*/ 	.short	0x0002
        /*0082*/ 	.short	0x0010
        /*0084*/ 	.byte	0x00, 0xf5, 0x21, 0x00


	//----- nvinfo : EIATTR_KPARAM_INFO
	.align		4
.L_23:
        /*0088*/ 	.byte	0x04, 0x17
        /*008a*/ 	.short	(.L_25 - .L_24)
.L_24:
        /*008c*/ 	.word	0x00000000
        /*0090*/ 	.short	0x0001
        /*0092*/ 	.short	0x0008
        /*0094*/ 	.byte	0x00, 0xf5, 0x21, 0x00


	//----- nvinfo : EIATTR_KPARAM_INFO
	.align		4
.L_25:
        /*0098*/ 	.byte	0x04, 0x17
        /*009a*/ 	.short	(.L_27 - .L_26)
.L_26:
        /*009c*/ 	.word	0x00000000
        /*00a0*/ 	.short	0x0000
        /*00a2*/ 	.short	0x0000
        /*00a4*/ 	.byte	0x00, 0xf5, 0x21, 0x00


	//----- nvinfo : EIATTR_SPARSE_MMA_MASK
	.align		4
.L_27:
        /*00a8*/ 	.byte	0x03, 0x50
        /*00aa*/ 	.short	0x0000


	//----- nvinfo : EIATTR_MAXREG_COUNT
	.align		4
        /*00ac*/ 	.byte	0x03, 0x1b
        /*00ae*/ 	.short	0x00ff


	//----- nvinfo : EIATTR_MERCURY_ISA_VERSION
	.align		4
        /*00b0*/ 	.byte	0x03, 0x5f
        /*00b2*/ 	.short	0x0101


	//----- nvinfo : EIATTR_VRC_CTA_INIT_COUNT
	.align		4
        /*00b4*/ 	.byte	0x02, 0x4a
	.zero		1
	.zero		1


	//----- nvinfo : EIATTR_EXIT_INSTR_OFFSETS
	.align		4
        /*00b8*/ 	.byte	0x04, 0x1c
        /*00ba*/ 	.short	(.L_29 - .L_28)


	//   ....[0]....
.L_28:
        /*00bc*/ 	.word	0x00000b20


	//----- nvinfo : EIATTR_CRS_STACK_SIZE
	.align		4
.L_29:
        /*00c0*/ 	.byte	0x04, 0x1e
        /*00c2*/ 	.short	(.L_31 - .L_30)
.L_30:
        /*00c4*/ 	.word	0x00000000


	//----- nvinfo : EIATTR_CBANK_PARAM_SIZE
	.align		4
.L_31:
        /*00c8*/ 	.byte	0x03, 0x19
        /*00ca*/ 	.short	0x004c


	//----- nvinfo : EIATTR_PARAM_CBANK
	.align		4
        /*00cc*/ 	.byte	0x04, 0x0a
        /*00ce*/ 	.short	(.L_33 - .L_32)
	.align		4
.L_32:
        /*00d0*/ 	.word	index@(.nv.constant0._Z10solveBoardPiS_S_S_S_S_S_S_S_i)
        /*00d4*/ 	.short	0x0380
        /*00d6*/ 	.short	0x004c


	//----- nvinfo : EIATTR_SW_WAR
	.align		4
.L_33:
        /*00d8*/ 	.byte	0x04, 0x36
        /*00da*/ 	.short	(.L_35 - .L_34)
.L_34:
        /*00dc*/ 	.word	0x00000008
.L_35:


//--------------------- .nv.callgraph             --------------------------
	.section	.nv.callgraph,"",@"SHT_CUDA_CALLGRAPH"
	.align	4
	.sectionentsize	8
	.align		4
        /*0000*/ 	.word	0x00000000
	.align		4
        /*0004*/ 	.word	0xffffffff
	.align		4
        /*0008*/ 	.word	0x00000000
	.align		4
        /*000c*/ 	.word	0xfffffffe
	.align		4
        /*0010*/ 	.word	0x00000000
	.align		4
        /*0014*/ 	.word	0xfffffffd
	.align		4
        /*0018*/ 	.word	0x00000000
	.align		4
        /*001c*/ 	.word	0xfffffffc


//--------------------- .text._Z10solveBoardPiS_S_S_S_S_S_S_S_i --------------------------
	.section	.text._Z10solveBoardPiS_S_S_S_S_S_S_S_i,"ax",@progbits
	.align	128
        .global         _Z10solveBoardPiS_S_S_S_S_S_S_S_i
        .type           _Z10solveBoardPiS_S_S_S_S_S_S_S_i,@function
        .size           _Z10solveBoardPiS_S_S_S_S_S_S_S_i,(.L_x_12 - _Z10solveBoardPiS_S_S_S_S_S_S_S_i)
        .other          _Z10solveBoardPiS_S_S_S_S_S_S_S_i,@"STO_CUDA_ENTRY STV_DEFAULT"
_Z10solveBoardPiS_S_S_S_S_S_S_S_i:
.text._Z10solveBoardPiS_S_S_S_S_S_S_S_i:
[----:B------:R-:W-:Y:S01]  /*0000*/  LDC R1, c[0x0][0x37c] ;  /* 0x0000df00ff017b82 */ /* 0x000fe20000000800 */
[----:B------:R-:W0:Y:S07]  /*0010*/  LDCU.64 UR4, c[0x0][0x358] ;  /* 0x00006b00ff0477ac */ /* 0x000e2e0008000a00 */
[----:B------:R-:W1:Y:S08]  /*0020*/  S2UR UR6, SR_CLOCKLO ;  /* 0x00000000000679c3 */ /* 0x000e700000005000 */
[----:B------:R-:W2:Y:S01]  /*0030*/  LDC R6, c[0x0][0x3c8] ;  /* 0x0000f200ff067b82 */ /* 0x000ea20000000800 */
[----:B------:R-:W-:-:S04]  /*0040*/  IMAD.MOV.U32 R3, RZ, RZ, -0x55555555 ;  /* 0xaaaaaaabff037424 */ /* 0x000fc800078e00ff */
[----:B--2---:R-:W-:-:S05]  /*0050*/  IMAD R0, R6, R3, 0x2aaaaaaa ;  /* 0x2aaaaaaa06007424 */ /* 0x004fca00078e0203 */
[----:B------:R-:W-:-:S13]  /*0060*/  ISETP.GT.U32.AND P0, PT, R0, 0x55555554, PT ;  /* 0x555555540000780c */ /* 0x000fda0003f04070 */
[----:B01----:R-:W-:Y:S05]  /*0070*/  @P0 BRA `(.L_x_0) ;  /* 0x0000000800900947 */ /* 0x003fea0003800000 */
[----:B------:R-:W-:Y:S01]  /*0080*/  ISETP.GE.AND P0, PT, R6, 0xb, PT ;  /* 0x0000000b0600780c */ /* 0x000fe20003f06270 */
[----:B------:R-:W-:-:S12]  /*0090*/  IMAD.MOV.U32 R0, RZ, RZ, RZ ;  /* 0x000000ffff007224 */ /* 0x000fd800078e00ff */
[----:B------:R-:W-:Y:S05]  /*00a0*/  @!P0 BRA `(.L_x_1) ;  /* 0x0000000000288947 */ /* 0x000fea0003800000 */
[----:B------:R-:W-:-:S04]  /*00b0*/  LOP3.LUT R0, R6, 0x3, RZ, 0xc0, !PT ;  /* 0x0000000306007812 */ /* 0x000fc800078ec0ff */
[----:B------:R-:W-:-:S13]  /*00c0*/  ISETP.GT.AND P0, PT, R0, 0x1, PT ;  /* 0x000000010000780c */ /* 0x000fda0003f04270 */
[----:B------:R-:W-:Y:S05]  /*00d0*/  @P0 BRA `(.L_x_2) ;  /* 0x0000000000100947 */ /* 0x000fea0003800000 */
[----:B------:R-:W-:-:S13]  /*00e0*/  ISETP.NE.AND P0, PT, R0, RZ, PT ;  /* 0x000000ff0000720c */ /* 0x000fda0003f05270 */
[C---:B------:R-:W-:Y:S02]  /*00f0*/  @P0 VIADD R0, R6.reuse, 0xfffffff3 ;  /* 0xfffffff306000836 */ /* 0x040fe40000000000 */
[----:B------:R-:W-:Y:S01]  /*0100*/  @!P0 VIADD R0, R6, 0xfffffff8 ;  /* 0xfffffff806008836 */ /* 0x000fe20000000000 */
[----:B------:R-:W-:Y:S06]  /*0110*/  BRA `(.L_x_1) ;  /* 0x00000000000c7947 */ /* 0x000fec0003800000 */
.L_x_2:
[----:B------:R-:W-:-:S13]  /*0120*/  ISETP.NE.AND P0, PT, R0, 0x2, PT ;  /* 0x000000020000780c */ /* 0x000fda0003f05270 */
[C---:B------:R-:W-:Y:S01]  /*0130*/  @P0 VIADD R0, R6.reuse, 0xfffffff9 ;  /* 0xfffffff906000836 */ /* 0x040fe20000000000 */
[----:B------:R-:W-:-:S07]  /*0140*/  @!P0 IADD3 R0, PT, PT, R6, -0xe, RZ ;  /* 0xfffffff206008810 */ /* 0x000fce0007ffe0ff */
.L_x_1:
[----:B------:R-:W-:Y:S02]  /*0150*/  ISETP.GE.AND P0, PT, R6, 0x1, PT ;  /* 0x000000010600780c */ /* 0x000fe40003f06270 */
[----:B------:R-:W-:-:S04]  /*0160*/  SHF.R.S32.HI R3, RZ, 0x1f, R0 ;  /* 0x0000001fff037819 */ /* 0x000fc80000011400 */
[----:B------:R-:W-:-:S07]  /*0170*/  LEA.HI R3, R3, R0, RZ, 0x2 ;  /* 0x0000000003037211 */ /* 0x000fce00078f10ff */
[----:B------:R-:W-:Y:S05]  /*0180*/  @!P0 BRA `(.L_x_0) ;  /* 0x00000008004c8947 */ /* 0x000fea0003800000 */
[----:B------:R-:W0:Y:S01]  /*0190*/  S2R R7, SR_TID.X ;  /* 0x0000000000077919 */ /* 0x000e220000002100 */
[----:B------:R-:W-:Y:S01]  /*01a0*/  IMAD R2, R6, 0x3, RZ ;  /* 0x0000000306027824 */ /* 0x000fe200078e02ff */
[----:B------:R-:W-:-:S03]  /*01b0*/  SHF.R.U32.HI R4, RZ, 0x2, R3 ;  /* 0x00000002ff047819 */ /* 0x000fc60000011603 */
[----:B0-----:R-:W-:Y:S01]  /*01c0*/  IMAD R3, R2, R7, RZ ;  /* 0x0000000702037224 */ /* 0x001fe200078e02ff */
[----:B------:R-:W-:-:S03]  /*01d0*/  LOP3.LUT R7, R7, 0x1, RZ, 0xc0, !PT ;  /* 0x0000000107077812 */ /* 0x000fc600078ec0ff */
[----:B------:R-:W-:Y:S01]  /*01e0*/  IMAD R5, R4, 0xc, R3 ;  /* 0x0000000c04057824 */ /* 0x000fe200078e0203 */
[----:B------:R-:W-:Y:S01]  /*01f0*/  LOP3.LUT R4, R6, 0x3, RZ, 0xc0, !PT ;  /* 0x0000000306047812 */ /* 0x000fe200078ec0ff */
[----:B------:R-:W-:Y:S02]  /*0200*/  IMAD.MOV.U32 R6, RZ, RZ, RZ ;  /* 0x000000ffff067224 */ /* 0x000fe400078e00ff */
[----:B------:R-:W-:-:S07]  /*0210*/  IMAD.IADD R22, R2, 0x1, R5 ;  /* 0x0000000102167824 */ /* 0x000fce00078e0205 */
.L_x_10:
[----:B0-----:R-:W0:Y:S01]  /*0220*/  S2R R19, SR_TID.X ;  /* 0x0000000000137919 */ /* 0x001e220000002100 */
[----:B-1----:R-:W1:Y:S01]  /*0230*/  LDC R23, c[0x0][0x3c8] ;  /* 0x0000f200ff177b82 */ /* 0x002e620000000800 */
[----:B------:R-:W-:Y:S01]  /*0240*/  IMAD.MOV.U32 R25, RZ, RZ, RZ ;  /* 0x000000ffff197224 */ /* 0x000fe200078e00ff */
[----:B--2---:R-:W2:Y:S01]  /*0250*/  LDCU UR7, c[0x0][0x3c8] ;  /* 0x00007900ff0777ac */ /* 0x004ea20008000800 */
[----:B---3--:R-:W3:Y:S05]  /*0260*/  LDCU.64 UR8, c[0x0][0x3b8] ;  /* 0x00007700ff0877ac */ /* 0x008eea0008000a00 */
[----:B----4-:R-:W4:Y:S08]  /*0270*/  LDC.64 R8, c[0x0][0x3b8] ;  /* 0x0000ee00ff087b82 */ /* 0x010f300000000a00 */
[----:B------:R-:W1:Y:S08]  /*0280*/  LDC.64 R10, c[0x0][0x3a8] ;  /* 0x0000ea00ff0a7b82 */ /* 0x000e700000000a00 */
[----:B------:R-:W1:Y:S01]  /*0290*/  LDC.64 R12, c[0x0][0x390] ;  /* 0x0000e400ff0c7b82 */ /* 0x000e620000000a00 */
[----:B0-----:R-:W-:-:S07]  /*02a0*/  IMAD R24, R19, 0x3, R6 ;  /* 0x0000000313187824 */ /* 0x001fce00078e0206 */
[----:B------:R-:W0:Y:S01]  /*02b0*/  LDC.64 R14, c[0x0][0x388] ;  /* 0x0000e200ff0e7b82 */ /* 0x000e220000000a00 */
[----:B------:R-:W-:-:S07]  /*02c0*/  VIADD R26, R24, 0x3 ;  /* 0x00000003181a7836 */ /* 0x000fce0000000000 */
[----:B--23--:R-:W0:Y:S02]  /*02d0*/  LDC.64 R16, c[0x0][0x380] ;  /* 0x0000e000ff107b82 */ /* 0x00ce240000000a00 */
.L_x_9:
[----:B------:R-:W-:Y:S01]  /*02e0*/  ISETP.GE.AND P0, PT, R25, R0, PT ;  /* 0x000000001900720c */ /* 0x000fe20003f06270 */
[----:B------:R-:W-:-:S12]  /*02f0*/  BSSY.RECONVERGENT B0, `(.L_x_3) ;  /* 0x0000076000007945 */ /* 0x000fd80003800200 */
[----:B0123--:R-:W-:Y:S05]  /*0300*/  @!P0 BRA `(.L_x_4) ;  /* 0x0000000400708947 */ /* 0x00ffea0003800000 */
[----:B------:R-:W-:-:S13]  /*0310*/  ISETP.NE.AND P0, PT, R7, RZ, PT ;  /* 0x000000ff0700720c */ /* 0x000fda0003f05270 */
[----:B------:R-:W-:Y:S05]  /*0320*/  @P0 BRA `(.L_x_5) ;  /* 0x0000000400c80947 */ /* 0x000fea0003800000 */
[----:B------:R-:W-:-:S13]  /*0330*/  ISETP.GT.AND P0, PT, R4, 0x1, PT ;  /* 0x000000010400780c */ /* 0x000fda0003f04270 */
[----:B------:R-:W-:Y:S05]  /*0340*/  @P0 BRA `(.L_x_6) ;  /* 0x0000000000a80947 */ /* 0x000fea0003800000 */
[----:B------:R-:W-:-:S13]  /*0350*/  ISETP.NE.AND P0, PT, R4, RZ, PT ;  /* 0x000000ff0400720c */ /* 0x000fda0003f05270 */
[----:B------:R-:W-:Y:S05]  /*0360*/  @!P0 BRA `(.L_x_7) ;  /* 0x0000000000548947 */ /* 0x000fea0003800000 */
[----:B------:R-:W-:-:S05]  /*0370*/  IADD3 R19, PT, PT, R25, -R0, RZ ;  /* 0x8000000019137210 */ /* 0x000fca0007ffe0ff */
[----:B------:R-:W-:-:S04]  /*0380*/  IMAD R19, R19, 0x3, R6 ;  /* 0x0000000313137824 */ /* 0x000fc800078e0206 */
[----:B-1----:R-:W-:-:S05]  /*0390*/  IMAD.WIDE R18, R19, 0x4, R10 ;  /* 0x0000000413127825 */ /* 0x002fca00078e020a */
[----:B------:R-:W2:Y:S01]  /*03a0*/  LDG.E R20, desc[UR4][R18.64] ;  /* 0x0000000412147981 */ /* 0x000ea2000c1e1900 */
[-C--:B------:R-:W-:Y:S01]  /*03b0*/  IMAD R21, R25, R23.reuse, R24 ;  /* 0x0000001719157224 */ /* 0x080fe200078e0218 */
[----:B------:R-:W-:Y:S01]  /*03c0*/  ISETP.GE.AND P0, PT, R26, R23, PT ;  /* 0x000000171a00720c */ /* 0x000fe20003f06270 */
[----:B--2---:R-:W-:Y:S02]  /*03d0*/  IMAD.IADD R27, R5, 0x1, R20 ;  /* 0x00000001051b7824 */ /* 0x004fe400078e0214 */
[----:B----4-:R-:W-:-:S05]  /*03e0*/  IMAD.WIDE.U32 R20, R21, 0x4, R8 ;  /* 0x0000000415147825 */ /* 0x010fca00078e0008 */
[----:B------:R3:W-:Y:S05]  /*03f0*/  STG.E desc[UR4][R20.64], R27 ;  /* 0x0000001b14007986 */ /* 0x0007ea000c101904 */
[----:B------:R-:W-:Y:S05]  /*0400*/  @P0 BRA `(.L_x_5) ;  /* 0x0000000400900947 */ /* 0x000fea0003800000 */
[----:B------:R-:W2:Y:S01]  /*0410*/  LDG.E R19, desc[UR4][R18.64] ;  /* 0x0000000412137981 */ /* 0x000ea2000c1e1900 */
[----:B---3--:R-:W-:-:S05]  /*0420*/  LOP3.LUT R20, RZ, R25, RZ, 0x33, !PT ;  /* 0x00000019ff147212 */ /* 0x008fca00078e33ff */
[----:B------:R-:W-:-:S04]  /*0430*/  IMAD.IADD R20, R20, 0x1, R23 ;  /* 0x0000000114147824 */ /* 0x000fc800078e0217 */
[----:B------:R-:W-:-:S05]  /*0440*/  IMAD R21, R20, R23, RZ ;  /* 0x0000001714157224 */ /* 0x000fca00078e02ff */
[----:B------:R-:W-:-:S04]  /*0450*/  IADD3 R27, P0, PT, R24, R21, RZ ;  /* 0x00000015181b7210 */ /* 0x000fc80007f1e0ff */
[----:B------:R-:W-:Y:S02]  /*0460*/  LEA.HI.X.SX32 R28, R21, RZ, 0x1, P0 ;  /* 0x000000ff151c7211 */ /* 0x000fe400000f0eff */
[----:B------:R-:W-:-:S04]  /*0470*/  LEA R20, P0, R27, UR8, 0x2 ;  /* 0x000000081b147c11 */ /* 0x000fc8000f8010ff */
[----:B------:R-:W-:Y:S01]  /*0480*/  LEA.HI.X R21, R27, UR9, R28, 0x2, P0 ;  /* 0x000000091b157c11 */ /* 0x000fe200080f141c */
[----:B--2---:R-:W-:-:S05]  /*0490*/  IMAD.IADD R27, R22, 0x1, R19 ;  /* 0x00000001161b7824 */ /* 0x004fca00078e0213 */
[----:B------:R1:W-:Y:S01]  /*04a0*/  STG.E desc[UR4][R20.64+0xc], R27 ;  /* 0x00000c1b14007986 */ /* 0x0003e2000c101904 */
[----:B------:R-:W-:Y:S05]  /*04b0*/  BRA `(.L_x_5) ;  /* 0x0000000400647947 */ /* 0x000fea0003800000 */
.L_x_7:
[----:B------:R-:W-:-:S04]  /*04c0*/  IMAD.IADD R19, R25, 0x1, -R0 ;  /* 0x0000000119137824 */ /* 0x000fc800078e0a00 */
[----:B------:R-:W-:-:S04]  /*04d0*/  IMAD R19, R19, 0x3, R6 ;  /* 0x0000000313137824 */ /* 0x000fc800078e0206 */
[----:B-1----:R-:W-:-:S05]  /*04e0*/  IMAD.WIDE R20, R19, 0x4, R12 ;  /* 0x0000000413147825 */ /* 0x002fca00078e020c */
[----:B------:R-:W2:Y:S01]  /*04f0*/  LDG.E R18, desc[UR4][R20.64] ;  /* 0x0000000414127981 */ /* 0x000ea2000c1e1900 */
[----:B------:R-:W-:Y:S01]  /*0500*/  IMAD R19, R25, UR7, R24 ;  /* 0x0000000719137c24 */ /* 0x000fe2000f8e0218 */
[----:B------:R-:W-:-:S05]  /*0510*/  LOP3.LUT R28, RZ, R25, RZ, 0x33, !PT ;  /* 0x00000019ff1c7212 */ /* 0x000fca00078e33ff */
[----:B------:R-:W-:Y:S01]  /*0520*/  VIADD R28, R28, UR7 ;  /* 0x000000071c1c7c36 */ /* 0x000fe20008000000 */
[----:B--2---:R-:W-:Y:S01]  /*0530*/  IADD3 R27, PT, PT, R5, R18, RZ ;  /* 0x00000012051b7210 */ /* 0x004fe20007ffe0ff */
[----:B----4-:R-:W-:-:S05]  /*0540*/  IMAD.WIDE.U32 R18, R19, 0x4, R8 ;  /* 0x0000000413127825 */ /* 0x010fca00078e0008 */
[----:B------:R1:W-:Y:S04]  /*0550*/  STG.E desc[UR4][R18.64], R27 ;  /* 0x0000001b12007986 */ /* 0x0003e8000c101904 */
[----:B-1----:R-:W2:Y:S01]  /*0560*/  LDG.E R27, desc[UR4][R20.64] ;  /* 0x00000004141b7981 */ /* 0x002ea2000c1e1900 */
[----:B------:R-:W-:-:S05]  /*0570*/  IMAD R29, R28, UR7, RZ ;  /* 0x000000071c1d7c24 */ /* 0x000fca000f8e02ff */
[----:B------:R-:W-:-:S04]  /*0580*/  IADD3 R18, P0, PT, R24, R29, RZ ;  /* 0x0000001d18127210 */ /* 0x000fc80007f1e0ff */
[----:B------:R-:W-:Y:S02]  /*0590*/  LEA.HI.X.SX32 R29, R29, RZ, 0x1, P0 ;  /* 0x000000ff1d1d7211 */ /* 0x000fe400000f0eff */
[----:B------:R-:W-:-:S04]  /*05a0*/  LEA R28, P0, R18, UR8, 0x2 ;  /* 0x00000008121c7c11 */ /* 0x000fc8000f8010ff */
[----:B------:R-:W-:Y:S01]  /*05b0*/  LEA.HI.X R29, R18, UR9, R29, 0x2, P0 ;  /* 0x00000009121d7c11 */ /* 0x000fe200080f141d */
[----:B--2---:R-:W-:-:S05]  /*05c0*/  IMAD.IADD R21, R22, 0x1, R27 ;  /* 0x0000000116157824 */ /* 0x004fca00078e021b */
[----:B------:R2:W-:Y:S01]  /*05d0*/  STG.E desc[UR4][R28.64+0xc], R21 ;  /* 0x00000c151c007986 */ /* 0x0005e2000c101904 */
[----:B------:R-:W-:Y:S05]  /*05e0*/  BRA `(.L_x_5) ;  /* 0x0000000400187947 */ /* 0x000fea0003800000 */
.L_x_6:
[----:B------:R-:W-:-:S13]  /*05f0*/  ISETP.NE.AND P0, PT, R4, 0x2, PT ;  /* 0x000000020400780c */ /* 0x000fda0003f05270 */
[----:B------:R-:W-:Y:S05]  /*0600*/  @!P0 BRA `(.L_x_8) ;  /* 0x0000000000548947 */ /* 0x000fea0003800000 */
[----:B------:R-:W-:-:S04]  /*0610*/  IMAD.IADD R19, R25, 0x1, -R0 ;  /* 0x0000000119137824 */ /* 0x000fc800078e0a00 */
[----:B------:R-:W-:-:S04]  /*0620*/  IMAD R19, R19, 0x3, R6 ;  /* 0x0000000313137824 */ /* 0x000fc800078e0206 */
[----:B0-----:R-:W-:-:S05]  /*0630*/  IMAD.WIDE R20, R19, 0x4, R14 ;  /* 0x0000000413147825 */ /* 0x001fca00078e020e */
[----:B------:R-:W2:Y:S01]  /*0640*/  LDG.E R18, desc[UR4][R20.64] ;  /* 0x0000000414127981 */ /* 0x000ea2000c1e1900 */
[-C--:B-1----:R-:W-:Y:S01]  /*0650*/  IMAD R19, R25, R23.reuse, R24 ;  /* 0x0000001719137224 */ /* 0x082fe200078e0218 */
[----:B------:R-:W-:Y:S01]  /*0660*/  ISETP.GE.AND P0, PT, R26, R23, PT ;  /* 0x000000171a00720c */ /* 0x000fe20003f06270 */
[----:B--2---:R-:W-:Y:S02]  /*0670*/  IMAD.IADD R27, R5, 0x1, R18 ;  /* 0x00000001051b7824 */ /* 0x004fe400078e0212 */
[----:B----4-:R-:W-:-:S05]  /*0680*/  IMAD.WIDE.U32 R18, R19, 0x4, R8 ;  /* 0x0000000413127825 */ /* 0x010fca00078e0008 */
[----:B------:R0:W-:Y:S05]  /*0690*/  STG.E desc[UR4][R18.64], R27 ;  /* 0x0000001b12007986 */ /* 0x0001ea000c101904 */
[----:B------:R-:W-:Y:S05]  /*06a0*/  @P0 BRA `(.L_x_5) ;  /* 0x0000000000e80947 */ /* 0x000fea0003800000 */
[----:B------:R-:W2:Y:S01]  /*06b0*/  LDG.E R21, desc[UR4][R20.64] ;  /* 0x0000000414157981 */ /* 0x000ea2000c1e1900 */
[----:B0-----:R-:W-:-:S04]  /*06c0*/  LOP3.LUT R18, RZ, R25, RZ, 0x33, !PT ;  /* 0x00000019ff127212 */ /* 0x001fc800078e33ff */
[----:B------:R-:W-:-:S05]  /*06d0*/  IADD3 R18, PT, PT, R18, R23, RZ ;  /* 0x0000001712127210 */ /* 0x000fca0007ffe0ff */
        /* <DEDUP_REMOVED lines=8> */
.L_x_8:
[----:B------:R-:W2:Y:S01]  /*0760*/  LDC.64 R18, c[0x0][0x3b0] ;  /* 0x0000ec00ff127b82 */ /* 0x000ea20000000a00 */
[C---:B------:R-:W-:Y:S02]  /*0770*/  IMAD.IADD R21, R25.reuse, 0x1, -R0 ;  /* 0x0000000119157824 */ /* 0x040fe400078e0a00 */
[----:B-1----:R-:W-:Y:S02]  /*0780*/  IMAD R27, R25, R23, R24 ;  /* 0x00000017191b7224 */ /* 0x002fe400078e0218 */
[----:B------:R-:W-:-:S04]  /*0790*/  IMAD R21, R21, 0x3, R6 ;  /* 0x0000000315157824 */ /* 0x000fc800078e0206 */
[----:B--2---:R-:W-:Y:S02]  /*07a0*/  IMAD.WIDE R18, R21, 0x4, R18 ;  /* 0x0000000415127825 */ /* 0x004fe400078e0212 */
[----:B------:R-:W1:Y:S03]  /*07b0*/  LDC.64 R20, c[0x0][0x3b8] ;  /* 0x0000ee00ff147b82 */ /* 0x000e660000000a00 */
[----:B------:R-:W2:Y:S01]  /*07c0*/  LDG.E R28, desc[UR4][R18.64] ;  /* 0x00000004121c7981 */ /* 0x000ea2000c1e1900 */
[----:B------:R-:W-:Y:S01]  /*07d0*/  ISETP.GE.AND P0, PT, R26, R23, PT ;  /* 0x000000171a00720c */ /* 0x000fe20003f06270 */
[----:B-1----:R-:W-:-:S04]  /*07e0*/  IMAD.WIDE.U32 R20, R27, 0x4, R20 ;  /* 0x000000041b147825 */ /* 0x002fc800078e0014 */
[----:B--2---:R-:W-:-:S05]  /*07f0*/  IMAD.IADD R27, R5, 0x1, R28 ;  /* 0x00000001051b7824 */ /* 0x004fca00078e021c */
[----:B------:R1:W-:Y:S03]  /*0800*/  STG.E desc[UR4][R20.64], R27 ;  /* 0x0000001b14007986 */ /* 0x0003e6000c101904 */
[----:B------:R-:W-:Y:S05]  /*0810*/  @P0 BRA `(.L_x_5) ;  /* 0x00000000008c0947 */ /* 0x000fea0003800000 */
[----:B------:R-:W2:Y:S01]  /*0820*/  LDG.E R19, desc[UR4][R18.64] ;  /* 0x0000000412137981 */ /* 0x000ea2000c1e1900 */
[----:B-1----:R-:W-:-:S04]  /*0830*/  LOP3.LUT R20, RZ, R25, RZ, 0x33, !PT ;  /* 0x00000019ff147212 */ /* 0x002fc800078e33ff */
        /* <DEDUP_REMOVED lines=9> */
.L_x_4:
[----:B------:R-:W-:-:S13]  /*08d0*/  ISETP.NE.AND P0, PT, R7, RZ, PT ;  /* 0x000000ff0700720c */ /* 0x000fda0003f05270 */
[----:B------:R-:W-:Y:S05]  /*08e0*/  @P0 BRA `(.L_x_5) ;  /* 0x0000000000580947 */ /* 0x000fea0003800000 */
[----:B------:R-:W-:-:S05]  /*08f0*/  LOP3.LUT R19, R25, 0x3, RZ, 0xc0, !PT ;  /* 0x0000000319137812 */ /* 0x000fca00078ec0ff */
[----:B------:R-:W-:-:S04]  /*0900*/  IMAD R19, R19, 0x3, R6 ;  /* 0x0000000313137824 */ /* 0x000fc800078e0206 */
[----:B0-----:R-:W-:-:S05]  /*0910*/  IMAD.WIDE.U32 R20, R19, 0x4, R16 ;  /* 0x0000000413147825 */ /* 0x001fca00078e0010 */
[----:B------:R-:W2:Y:S01]  /*0920*/  LDG.E R28, desc[UR4][R20.64] ;  /* 0x00000004141c7981 */ /* 0x000ea2000c1e1900 */
[----:B------:R-:W-:Y:S01]  /*0930*/  SHF.R.U32.HI R18, RZ, 0x2, R25 ;  /* 0x00000002ff127819 */ /* 0x000fe20000011619 */
[-C--:B-1----:R-:W-:Y:S01]  /*0940*/  IMAD R19, R25, R23.reuse, R24 ;  /* 0x0000001719137224 */ /* 0x082fe200078e0218 */
[----:B------:R-:W-:-:S03]  /*0950*/  ISETP.GE.AND P0, PT, R26, R23, PT ;  /* 0x000000171a00720c */ /* 0x000fc60003f06270 */
[----:B------:R-:W-:Y:S02]  /*0960*/  IMAD R27, R18, 0xc, R3 ;  /* 0x0000000c121b7824 */ /* 0x000fe400078e0203 */
[----:B----4-:R-:W-:-:S04]  /*0970*/  IMAD.WIDE.U32 R18, R19, 0x4, R8 ;  /* 0x0000000413127825 */ /* 0x010fc800078e0008 */
[----:B--2---:R-:W-:-:S05]  /*0980*/  IMAD.IADD R29, R28, 0x1, R27 ;  /* 0x000000011c1d7824 */ /* 0x004fca00078e021b */
[----:B------:R0:W-:Y:S01]  /*0990*/  STG.E desc[UR4][R18.64], R29 ;  /* 0x0000001d12007986 */ /* 0x0001e2000c101904 */
[----:B------:R-:W-:Y:S05]  /*09a0*/  @P0 BRA `(.L_x_5) ;  /* 0x0000000000280947 */ /* 0x000fea0003800000 */
[----:B------:R-:W2:Y:S01]  /*09b0*/  LDG.E R20, desc[UR4][R20.64] ;  /* 0x0000000414147981 */ /* 0x000ea2000c1e1900 */
[----:B0-----:R-:W-:-:S05]  /*09c0*/  LOP3.LUT R18, RZ, R25, RZ, 0x33, !PT ;  /* 0x00000019ff127212 */ /* 0x001fca00078e33ff */
[----:B------:R-:W-:-:S04]  /*09d0*/  IMAD.IADD R18, R18, 0x1, R23 ;  /* 0x0000000112127824 */ /* 0x000fc800078e0217 */
[----:B------:R-:W-:-:S05]  /*09e0*/  IMAD R19, R18, R23, RZ ;  /* 0x0000001712137224 */ /* 0x000fca00078e02ff */
[----:B------:R-:W-:-:S04]  /*09f0*/  IADD3 R28, P0, PT, R24, R19, RZ ;  /* 0x00000013181c7210 */ /* 0x000fc80007f1e0ff */
[----:B------:R-:W-:Y:S02]  /*0a00*/  LEA.HI.X.SX32 R19, R19, RZ, 0x1, P0 ;  /* 0x000000ff13137211 */ /* 0x000fe400000f0eff */
[----:B------:R-:W-:-:S04]  /*0a10*/  LEA R18, P0, R28, UR8, 0x2 ;  /* 0x000000081c127c11 */ /* 0x000fc8000f8010ff */
[----:B------:R-:W-:Y:S02]  /*0a20*/  LEA.HI.X R19, R28, UR9, R19, 0x2, P0 ;  /* 0x000000091c137c11 */ /* 0x000fe400080f1413 */
[----:B--2---:R-:W-:-:S05]  /*0a30*/  IADD3 R27, PT, PT, R20, R27, R2 ;  /* 0x0000001b141b7210 */ /* 0x004fca0007ffe002 */
[----:B------:R0:W-:Y:S02]  /*0a40*/  STG.E desc[UR4][R18.64+0xc], R27 ;  /* 0x00000c1b12007986 */ /* 0x0001e4000c101904 */
.L_x_5:
[----:B------:R-:W-:Y:S05]  /*0a50*/  BSYNC.RECONVERGENT B0 ;  /* 0x0000000000007941 */ /* 0x000fea0003800200 */
.L_x_3:
[----:B------:R-:W-:-:S04]  /*0a60*/  IADD3 R25, PT, PT, R25, 0x1, RZ ;  /* 0x0000000119197810 */ /* 0x000fc80007ffe0ff */
[----:B------:R-:W-:-:S13]  /*0a70*/  ISETP.NE.AND P0, PT, R25, UR7, PT ;  /* 0x0000000719007c0c */ /* 0x000fda000bf05270 */
[----:B------:R-:W-:Y:S05]  /*0a80*/  @P0 BRA `(.L_x_9) ;  /* 0xfffffff800140947 */ /* 0x000fea000383ffff */
[----:B------:R-:W-:-:S05]  /*0a90*/  VIADD R6, R6, 0x1 ;  /* 0x0000000106067836 */ /* 0x000fca0000000000 */
[----:B------:R-:W-:-:S13]  /*0aa0*/  ISETP.NE.AND P0, PT, R6, 0x3, PT ;  /* 0x000000030600780c */ /* 0x000fda0003f05270 */
[----:B------:R-:W-:Y:S05]  /*0ab0*/  @P0 BRA `(.L_x_10) ;  /* 0xfffffff400d80947 */ /* 0x000fea000383ffff */
.L_x_0:
[----:B------:R-:W-:Y:S01]  /*0ac0*/  CS2R.32 R0, SR_CLOCKLO ;  /* 0x0000000000007805 */ /* 0x000fe20000005000 */
[----:B------:R-:W5:Y:S01]  /*0ad0*/  S2R R7, SR_TID.X ;  /* 0x0000000000077919 */ /* 0x000f620000002100 */
[----:B------:R-:W5:Y:S03]  /*0ae0*/  LDC.64 R2, c[0x0][0x3c0] ;  /* 0x0000f000ff027b82 */ /* 0x000f660000000a00 */
[----:B------:R-:W-:Y:S02]  /*0af0*/  VIADD R5, R0, -UR6 ;  /* 0x8000000600057c36 */ /* 0x000fe40008000000 */
[----:B-----5:R-:W-:-:S05]  /*0b00*/  IMAD.WIDE.U32 R2, R7, 0x4, R2 ;  /* 0x0000000407027825 */ /* 0x020fca00078e0002 */
[----:B------:R-:W-:Y:S01]  /*0b10*/  STG.E desc[UR4][R2.64], R5 ;  /* 0x0000000502007986 */ /* 0x000fe2000c101904 */
[----:B------:R-:W-:Y:S05]  /*0b20*/  EXIT ;  /* 0x000000000000794d */ /* 0x000fea0003800000 */
.L_x_11:
[----:B------:R-:W-:-:S00]  /*0b30*/  BRA `(.L_x_11) ;  /* 0xfffffffc00fc7947 */ /* 0x000fc0000383ffff */
[----:B------:R-:W-:-:S00]  /*0b40*/  NOP ;  /* 0x0000000000007918 */ /* 0x000fc00000000000 */
        /* <DEDUP_REMOVED lines=11> */
.L_x_12:


//--------------------- .nv.shared.reserved.0     --------------------------
	.section	.nv.shared.reserved.0,"aw",@nobits
	.weak		__nv_reservedSMEM_offset_0_alias
	.size		__nv_reservedSMEM_offset_0_alias, 0, 64
	.other		__nv_reservedSMEM_offset_0_alias,@"STO_CUDA_RESERVED_SHARED STV_DEFAULT"
__nv_reservedSMEM_offset_0_alias:
	.zero		0
	.zero		64


//--------------------- .nv.constant0._Z10solveBoardPiS_S_S_S_S_S_S_S_i --------------------------
	.section	.nv.constant0._Z10solveBoardPiS_S_S_S_S_S_S_S_i,"a",@progbits
	.sectionflags	@""
	.align	4
.nv.constant0._Z10solveBoardPiS_S_S_S_S_S_S_S_i:
	.zero		972


//--------------------- SYMBOLS --------------------------

	.type		.nv.reservedSmem.offset0,@object
	.size		.nv.reservedSmem.offset0,0x4
